//
// Generated by NVIDIA NVVM Compiler
//
// Compiler Build ID: CL-36424714
// Cuda compilation tools, release 13.0, V13.0.88
// Based on NVVM 20.0.0
//

.version 9.0
.target sm_100
.address_size 64

	// .globl	_Z19excludeValuesKernelPcPiP10removedValS0_S0_S0_PKSt4pairIiiEii
// _ZZ19excludeValuesKernelPcPiP10removedValS0_S0_S0_PKSt4pairIiiEiiE10localCount has been demoted

.visible .entry _Z19excludeValuesKernelPcPiP10removedValS0_S0_S0_PKSt4pairIiiEii(
	.param .u64 .ptr .align 1 _Z19excludeValuesKernelPcPiP10removedValS0_S0_S0_PKSt4pairIiiEii_param_0,
	.param .u64 .ptr .align 1 _Z19excludeValuesKernelPcPiP10removedValS0_S0_S0_PKSt4pairIiiEii_param_1,
	.param .u64 .ptr .align 1 _Z19excludeValuesKernelPcPiP10removedValS0_S0_S0_PKSt4pairIiiEii_param_2,
	.param .u64 .ptr .align 1 _Z19excludeValuesKernelPcPiP10removedValS0_S0_S0_PKSt4pairIiiEii_param_3,
	.param .u64 .ptr .align 1 _Z19excludeValuesKernelPcPiP10removedValS0_S0_S0_PKSt4pairIiiEii_param_4,
	.param .u64 .ptr .align 1 _Z19excludeValuesKernelPcPiP10removedValS0_S0_S0_PKSt4pairIiiEii_param_5,
	.param .u64 .ptr .align 1 _Z19excludeValuesKernelPcPiP10removedValS0_S0_S0_PKSt4pairIiiEii_param_6,
	.param .u32 _Z19excludeValuesKernelPcPiP10removedValS0_S0_S0_PKSt4pairIiiEii_param_7,
	.param .u32 _Z19excludeValuesKernelPcPiP10removedValS0_S0_S0_PKSt4pairIiiEii_param_8
)
{
	.reg .pred 	%p<15>;
	.reg .b16 	%rs<5>;
	.reg .b32 	%r<24>;
	.reg .b64 	%rd<29>;
	// demoted variable
	.shared .align 4 .u32 _ZZ19excludeValuesKernelPcPiP10removedValS0_S0_S0_PKSt4pairIiiEiiE10localCount;
	ld.param.u64 	%rd8, [_Z19excludeValuesKernelPcPiP10removedValS0_S0_S0_PKSt4pairIiiEii_param_0];
	ld.param.u64 	%rd9, [_Z19excludeValuesKernelPcPiP10removedValS0_S0_S0_PKSt4pairIiiEii_param_1];
	ld.param.u64 	%rd10, [_Z19excludeValuesKernelPcPiP10removedValS0_S0_S0_PKSt4pairIiiEii_param_2];
	ld.param.u64 	%rd11, [_Z19excludeValuesKernelPcPiP10removedValS0_S0_S0_PKSt4pairIiiEii_param_3];
	ld.param.u64 	%rd12, [_Z19excludeValuesKernelPcPiP10removedValS0_S0_S0_PKSt4pairIiiEii_param_4];
	ld.param.u64 	%rd13, [_Z19excludeValuesKernelPcPiP10removedValS0_S0_S0_PKSt4pairIiiEii_param_5];
	ld.param.u64 	%rd7, [_Z19excludeValuesKernelPcPiP10removedValS0_S0_S0_PKSt4pairIiiEii_param_6];
	ld.param.u32 	%r9, [_Z19excludeValuesKernelPcPiP10removedValS0_S0_S0_PKSt4pairIiiEii_param_7];
	cvta.to.global.u64 	%rd1, %rd10;
	cvta.to.global.u64 	%rd2, %rd11;
	cvta.to.global.u64 	%rd3, %rd8;
	cvta.to.global.u64 	%rd4, %rd9;
	cvta.to.global.u64 	%rd14, %rd13;
	cvta.to.global.u64 	%rd15, %rd12;
	mov.u32 	%r10, %ctaid.x;
	mov.u32 	%r11, %ntid.x;
	mov.u32 	%r1, %tid.x;
	mad.lo.s32 	%r2, %r10, %r11, %r1;
	ld.global.u32 	%r3, [%rd15];
	ld.global.u32 	%r4, [%rd14];
	setp.ge.s32 	%p1, %r2, %r9;
	@%p1 bra 	$L__BB0_14;
	cvta.to.global.u64 	%rd16, %rd7;
	mul.wide.s32 	%rd17, %r2, 8;
	add.s64 	%rd18, %rd16, %rd17;
	ld.global.u32 	%r5, [%rd18];
	ld.global.u32 	%r6, [%rd18+4];
	setp.ne.s32 	%p2, %r1, 0;
	@%p2 bra 	$L__BB0_3;
	mov.b32 	%r12, 0;
	st.shared.u32 	[_ZZ19excludeValuesKernelPcPiP10removedValS0_S0_S0_PKSt4pairIiiEiiE10localCount], %r12;
$L__BB0_3:
	bar.sync 	0;
	max.s32 	%r13, %r5, %r6;
	setp.lt.s32 	%p3, %r13, %r3;
	@%p3 bra 	$L__BB0_14;
	setp.ne.s32 	%p4, %r5, %r3;
	setp.le.s32 	%p5, %r6, %r3;
	or.pred  	%p6, %p4, %p5;
	@%p6 bra 	$L__BB0_8;
	mul.wide.s32 	%rd24, %r6, 4;
	add.s64 	%rd25, %rd4, %rd24;
	ld.global.u32 	%r7, [%rd25];
	setp.le.s32 	%p12, %r7, %r4;
	@%p12 bra 	$L__BB0_12;
	add.s32 	%r18, %r7, %r4;
	cvt.s64.s32 	%rd26, %r18;
	add.s64 	%rd5, %rd3, %rd26;
	ld.global.u8 	%rs3, [%rd5];
	setp.ne.s16 	%p13, %rs3, 1;
	@%p13 bra 	$L__BB0_12;
	mov.b16 	%rs4, 0;
	st.global.u8 	[%rd5], %rs4;
	atom.shared.add.u32 	%r19, [_ZZ19excludeValuesKernelPcPiP10removedValS0_S0_S0_PKSt4pairIiiEiiE10localCount], 1;
	ld.global.u32 	%r20, [%rd2];
	add.s32 	%r21, %r20, %r19;
	mul.wide.s32 	%rd27, %r21, 12;
	add.s64 	%rd28, %rd1, %rd27;
	st.global.u32 	[%rd28], %r4;
	st.global.u32 	[%rd28+4], %r3;
	st.global.u32 	[%rd28+8], %r6;
	bra.uni 	$L__BB0_12;
$L__BB0_8:
	setp.ne.s32 	%p7, %r6, %r3;
	setp.le.s32 	%p8, %r5, %r3;
	or.pred  	%p9, %p7, %p8;
	@%p9 bra 	$L__BB0_12;
	mul.wide.s32 	%rd19, %r5, 4;
	add.s64 	%rd20, %rd4, %rd19;
	ld.global.u32 	%r8, [%rd20];
	setp.le.s32 	%p10, %r8, %r4;
	@%p10 bra 	$L__BB0_12;
	add.s32 	%r14, %r8, %r4;
	cvt.s64.s32 	%rd21, %r14;
	add.s64 	%rd6, %rd3, %rd21;
	ld.global.u8 	%rs1, [%rd6];
	setp.ne.s16 	%p11, %rs1, 1;
	@%p11 bra 	$L__BB0_12;
	mov.b16 	%rs2, 0;
	st.global.u8 	[%rd6], %rs2;
	atom.shared.add.u32 	%r15, [_ZZ19excludeValuesKernelPcPiP10removedValS0_S0_S0_PKSt4pairIiiEiiE10localCount], 1;
	ld.global.u32 	%r16, [%rd2];
	add.s32 	%r17, %r16, %r15;
	mul.wide.s32 	%rd22, %r17, 12;
	add.s64 	%rd23, %rd1, %rd22;
	st.global.u32 	[%rd23], %r4;
	st.global.u32 	[%rd23+4], %r3;
	st.global.u32 	[%rd23+8], %r5;
$L__BB0_12:
	setp.ne.s32 	%p14, %r1, 0;
	bar.sync 	0;
	@%p14 bra 	$L__BB0_14;
	ld.shared.u32 	%r22, [_ZZ19excludeValuesKernelPcPiP10removedValS0_S0_S0_PKSt4pairIiiEiiE10localCount];
	atom.global.add.u32 	%r23, [%rd2], %r22;
$L__BB0_14:
	ret;

}


// ===== COMPILED SASS (sm_100) =====

	.target	sm_100

	.elftype	@"ET_EXEC"


//--------------------- .note.nv.tkinfo           --------------------------
	.section	.note.nv.tkinfo,"",@"SHT_NOTE"
	.sectionflags	@"SHF_NOTE_NV_TKINFO"
	.tkinfo
        /*0018*/ 	.word	0x00000002
        /*0030*/ 	.string	""
        /*0030*/ 	.string	"ptxas"
        /*0030*/ 	.string	"Cuda compilation tools, release 13.0, V13.0.88"
        /*0030*/ 	.string	"Build cuda_13.0.r13.0/compiler.36424714_0"
        /*0030*/ 	.string	"-arch sm_100 -m 64 "



//--------------------- .note.nv.cuinfo           --------------------------
	.section	.note.nv.cuinfo,"",@"SHT_NOTE"
	.sectionflags	@"SHF_NOTE_NV_CUINFO"
        /*0018*/ 	.short	0x0002
        /*001a*/ 	.short	0x0064
        /*001c*/ 	.short	0x0082
	.zero		2


//--------------------- .nv.info                  --------------------------
	.section	.nv.info,"",@"SHT_CUDA_INFO"
	.align	4


	//----- nvinfo : EIATTR_REGCOUNT
	.align		4
        /*0000*/ 	.byte	0x04, 0x2f
        /*0002*/ 	.short	(.L_1 - .L_0)
	.align		4
.L_0:
        /*0004*/ 	.word	index@(_Z19excludeValuesKernelPcPiP10removedValS0_S0_S0_PKSt4pairIiiEii)
        /*0008*/ 	.word	0x00000012


	//----- nvinfo : EIATTR_FRAME_SIZE
	.align		4
.L_1:
        /*000c*/ 	.byte	0x04, 0x11
        /*000e*/ 	.short	(.L_3 - .L_2)
	.align		4
.L_2:
        /*0010*/ 	.word	index@(_Z19excludeValuesKernelPcPiP10removedValS0_S0_S0_PKSt4pairIiiEii)
        /*0014*/ 	.word	0x00000000


	//----- nvinfo : EIATTR_MIN_STACK_SIZE
	.align		4
.L_3:
        /*0018*/ 	.byte	0x04, 0x12
        /*001a*/ 	.short	(.L_5 - .L_4)
	.align		4
.L_4:
        /*001c*/ 	.word	index@(_Z19excludeValuesKernelPcPiP10removedValS0_S0_S0_PKSt4pairIiiEii)
        /*0020*/ 	.word	0x00000000
.L_5:


//--------------------- .nv.compat                --------------------------
	.section	.nv.compat,"",@"SHT_CUDA_COMPAT_INFO"
	.align	4
        /*0000*/ 	.byte	0x02, 0x09, 0x00, 0x00, 0x02, 0x02, 0x01, 0x00, 0x02, 0x05, 0x05, 0x00, 0x03, 0x07, 0x01, 0x01
        /*0010*/ 	.byte	0x02, 0x03, 0x00, 0x00, 0x02, 0x06, 0x01, 0x00, 0x04, 0x0b, 0x08, 0x00, 0x09, 0x00, 0x00, 0x00
        /*0020*/ 	.byte	0x00, 0x00, 0x00, 0x00


//--------------------- .nv.info._Z19excludeValuesKernelPcPiP10removedValS0_S0_S0_PKSt4pairIiiEii --------------------------
	.section	.nv.info._Z19excludeValuesKernelPcPiP10removedValS0_S0_S0_PKSt4pairIiiEii,"",@"SHT_CUDA_INFO"
	.sectionflags	@""
	.align	4


	//----- nvinfo : EIATTR_CUDA_API_VERSION
	.align		4
        /*0000*/ 	.byte	0x04, 0x37
        /*0002*/ 	.short	(.L_7 - .L_6)
.L_6:
        /*0004*/ 	.word	0x00000082


	//----- nvinfo : EIATTR_KPARAM_INFO
	.align		4
.L_7:
        /*0008*/ 	.byte	0x04, 0x17
        /*000a*/ 	.short	(.L_9 - .L_8)
.L_8:
        /*000c*/ 	.word	0x00000000
        /*0010*/ 	.short	0x0008
        /*0012*/ 	.short	0x003c
        /*0014*/ 	.byte	0x00, 0xf0, 0x11, 0x00


	//----- nvinfo : EIATTR_KPARAM_INFO
	.align		4
.L_9:
        /*0018*/ 	.byte	0x04, 0x17
        /*001a*/ 	.short	(.L_11 - .L_10)
.L_10:
        /*001c*/ 	.word	0x00000000
        /*0020*/ 	.short	0x0007
        /*0022*/ 	.short	0x0038
        /*0024*/ 	.byte	0x00, 0xf0, 0x11, 0x00


	//----- nvinfo : EIATTR_KPARAM_INFO
	.align		4
.L_11:
        /*0028*/ 	.byte	0x04, 0x17
        /*002a*/ 	.short	(.L_13 - .L_12)
.L_12:
        /*002c*/ 	.word	0x00000000
        /*0030*/ 	.short	0x0006
        /*0032*/ 	.short	0x0030
        /*0034*/ 	.byte	0x00, 0xf5, 0x21, 0x00


	//----- nvinfo : EIATTR_KPARAM_INFO
	.align		4
.L_13:
        /*0038*/ 	.byte	0x04, 0x17
        /*003a*/ 	.short	(.L_15 - .L_14)
.L_14:
        /*003c*/ 	.word	0x00000000
        /*0040*/ 	.short	0x0005
        /*0042*/ 	.short	0x0028
        /*0044*/ 	.byte	0x00, 0xf5, 0x21, 0x00


	//----- nvinfo : EIATTR_KPARAM_INFO
	.align		4
.L_15:
        /*0048*/ 	.byte	0x04, 0x17
        /*004a*/ 	.short	(.L_17 - .L_16)
.L_16:
        /*004c*/ 	.word	0x00000000
        /*0050*/ 	.short	0x0004
        /*0052*/ 	.short	0x0020
        /*0054*/ 	.byte	0x00, 0xf5, 0x21, 0x00


	//----- nvinfo : EIATTR_KPARAM_INFO
	.align		4
.L_17:
        /*0058*/ 	.byte	0x04, 0x17
        /*005a*/ 	.short	(.L_19 - .L_18)
.L_18:
        /*005c*/ 	.word	0x00000000
        /*0060*/ 	.short	0x0003
        /*0062*/ 	.short	0x0018
        /*0064*/ 	.byte	0x00, 0xf5, 0x21, 0x00


	//----- nvinfo : EIATTR_KPARAM_INFO
	.align		4
.L_19:
        /*0068*/ 	.byte	0x04, 0x17
        /*006a*/ 	.short	(.L_21 - .L_20)
.L_20:
        /*006c*/ 	.word	0x00000000
        /*0070*/ 	.short	0x0002
        /*0072*/ 	.short	0x0010
        /*0074*/ 	.byte	0x00, 0xf5, 0x21, 0x00


	//----- nvinfo : EIATTR_KPARAM_INFO
	.align		4
.L_21:
        /*0078*/ 	.byte	0x04, 0x17
        /*007a*/ 	.short	(.L_23 - .L_22)
.L_22:
        /*007c*/ 	.word	0x00000000
        /*0080*/ 	.short	0x0001
        /*0082*/ 	.short	0x0008
        /*0084*/ 	.byte	0x00, 0xf5, 0x21, 0x00


	//----- nvinfo : EIATTR_KPARAM_INFO
	.align		4
.L_23:
        /*0088*/ 	.byte	0x04, 0x17
        /*008a*/ 	.short	(.L_25 - .L_24)
.L_24:
        /*008c*/ 	.word	0x00000000
        /*0090*/ 	.short	0x0000
        /*0092*/ 	.short	0x0000
        /*0094*/ 	.byte	0x00, 0xf5, 0x21, 0x00


	//----- nvinfo : EIATTR_SPARSE_MMA_MASK
	.align		4
.L_25:
        /*0098*/ 	.byte	0x03, 0x50
        /*009a*/ 	.short	0x0000


	//----- nvinfo : EIATTR_MAXREG_COUNT
	.align		4
        /*009c*/ 	.byte	0x03, 0x1b
        /*009e*/ 	.short	0x00ff


	//----- nvinfo : EIATTR_NUM_BARRIERS
	.align		4
        /*00a0*/ 	.byte	0x02, 0x4c
        /*00a2*/ 	.byte	0x01
	.zero		1


	//----- nvinfo : EIATTR_MERCURY_ISA_VERSION
	.align		4
        /*00a4*/ 	.byte	0x03, 0x5f
        /*00a6*/ 	.short	0x0101


	//----- nvinfo : EIATTR_INT_WARP_WIDE_INSTR_OFFSETS
	.align		4
        /*00a8*/ 	.byte	0x04, 0x31
        /*00aa*/ 	.short	(.L_27 - .L_26)


	//   ....[0]....
.L_26:
        /*00ac*/ 	.word	0x000002e0


	//   ....[1]....
        /*00b0*/ 	.word	0x000003a0


	//   ....[2]....
        /*00b4*/ 	.word	0x00000540


	//   ....[3]....
        /*00b8*/ 	.word	0x000005f0


	//----- nvinfo : EIATTR_VRC_CTA_INIT_COUNT
	.align		4
.L_27:
        /*00bc*/ 	.byte	0x02, 0x4a
	.zero		1
	.zero		1


	//----- nvinfo : EIATTR_EXIT_INSTR_OFFSETS
	.align		4
        /*00c0*/ 	.byte	0x04, 0x1c
        /*00c2*/ 	.short	(.L_29 - .L_28)


	//   ....[0]....
.L_28:
        /*00c4*/ 	.word	0x00000070


	//   ....[1]....
        /*00c8*/ 	.word	0x00000190


	//   ....[2]....
        /*00cc*/ 	.word	0x00000680


	//   ....[3]....
        /*00d0*/ 	.word	0x000006f0


	//----- nvinfo : EIATTR_CRS_STACK_SIZE
	.align		4
.L_29:
        /*00d4*/ 	.byte	0x04, 0x1e
        /*00d6*/ 	.short	(.L_31 - .L_30)
.L_30:
        /*00d8*/ 	.word	0x00000000


	//----- nvinfo : EIATTR_CBANK_PARAM_SIZE
	.align		4
.L_31:
        /*00dc*/ 	.byte	0x03, 0x19
        /*00de*/ 	.short	0x0040


	//----- nvinfo : EIATTR_PARAM_CBANK
	.align		4
        /*00e0*/ 	.byte	0x04, 0x0a
        /*00e2*/ 	.short	(.L_33 - .L_32)
	.align		4
.L_32:
        /*00e4*/ 	.word	index@(.nv.constant0._Z19excludeValuesKernelPcPiP10removedValS0_S0_S0_PKSt4pairIiiEii)
        /*00e8*/ 	.short	0x0380
        /*00ea*/ 	.short	0x0040


	//----- nvinfo : EIATTR_SW_WAR
	.align		4
.L_33:
        /*00ec*/ 	.byte	0x04, 0x36
        /*00ee*/ 	.short	(.L_35 - .L_34)
.L_34:
        /*00f0*/ 	.word	0x00000008
.L_35:


//--------------------- .nv.callgraph             --------------------------
	.section	.nv.callgraph,"",@"SHT_CUDA_CALLGRAPH"
	.align	4
	.sectionentsize	8
	.align		4
        /*0000*/ 	.word	0x00000000
	.align		4
        /*0004*/ 	.word	0xffffffff
	.align		4
        /*0008*/ 	.word	0x00000000
	.align		4
        /*000c*/ 	.word	0xfffffffe
	.align		4
        /*0010*/ 	.word	0x00000000
	.align		4
        /*0014*/ 	.word	0xfffffffd
	.align		4
        /*0018*/ 	.word	0x00000000
	.align		4
        /*001c*/ 	.word	0xfffffffc


//--------------------- .text._Z19excludeValuesKernelPcPiP10removedValS0_S0_S0_PKSt4pairIiiEii --------------------------
	.section	.text._Z19excludeValuesKernelPcPiP10removedValS0_S0_S0_PKSt4pairIiiEii,"ax",@progbits
	.align	128
        .global         _Z19excludeValuesKernelPcPiP10removedValS0_S0_S0_PKSt4pairIiiEii
        .type           _Z19excludeValuesKernelPcPiP10removedValS0_S0_S0_PKSt4pairIiiEii,@function
        .size           _Z19excludeValuesKernelPcPiP10removedValS0_S0_S0_PKSt4pairIiiEii,(.L_x_4 - _Z19excludeValuesKernelPcPiP10removedValS0_S0_S0_PKSt4pairIiiEii)
        .other          _Z19excludeValuesKernelPcPiP10removedValS0_S0_S0_PKSt4pairIiiEii,@"STO_CUDA_ENTRY STV_DEFAULT"
_Z19excludeValuesKernelPcPiP10removedValS0_S0_S0_PKSt4pairIiiEii:
.text._Z19excludeValuesKernelPcPiP10removedValS0_S0_S0_PKSt4pairIiiEii:
[----:B------:R-:W-:Y:S01]  /*0000*/  LDC R1, c[0x0][0x37c] ;  /* 0x0000df00ff017b82 */ /* 0x000fe20000000800 */
[----:B------:R-:W0:Y:S07]  /*0010*/  S2R R4, SR_TID.X ;  /* 0x0000000000047919 */ /* 0x000e2e0000002100 */
[----:B------:R-:W0:Y:S01]  /*0020*/  S2UR UR4, SR_CTAID.X ;  /* 0x00000000000479c3 */ /* 0x000e220000002500 */
[----:B------:R-:W1:Y:S07]  /*0030*/  LDCU UR5, c[0x0][0x3b8] ;  /* 0x00007700ff0577ac */ /* 0x000e6e0008000800 */
[----:B------:R-:W0:Y:S02]  /*0040*/  LDC R3, c[0x0][0x360] ;  /* 0x0000d800ff037b82 */ /* 0x000e240000000800 */
[----:B0-----:R-:W-:-:S05]  /*0050*/  IMAD R3, R3, UR4, R4 ;  /* 0x0000000403037c24 */ /* 0x001fca000f8e0204 */
[----:B-1----:R-:W-:-:S13]  /*0060*/  ISETP.GE.AND P0, PT, R3, UR5, PT ;  /* 0x0000000503007c0c */ /* 0x002fda000bf06270 */
[----:B------:R-:W-:Y:S05]  /*0070*/  @P0 EXIT ;  /* 0x000000000000094d */ /* 0x000fea0003800000 */
[----:B------:R-:W0:Y:S01]  /*0080*/  LDC.64 R10, c[0x0][0x3b0] ;  /* 0x0000ec00ff0a7b82 */ /* 0x000e220000000a00 */
[----:B------:R-:W1:Y:S07]  /*0090*/  LDCU.64 UR6, c[0x0][0x358] ;  /* 0x00006b00ff0677ac */ /* 0x000e6e0008000a00 */
[----:B------:R-:W2:Y:S01]  /*00a0*/  LDC.64 R6, c[0x0][0x3a0] ;  /* 0x0000e800ff067b82 */ /* 0x000ea20000000a00 */
[----:B0-----:R-:W-:-:S05]  /*00b0*/  IMAD.WIDE R10, R3, 0x8, R10 ;  /* 0x00000008030a7825 */ /* 0x001fca00078e020a */
[----:B-1----:R-:W3:Y:S04]  /*00c0*/  LDG.E R3, desc[UR6][R10.64] ;  /* 0x000000060a037981 */ /* 0x002ee8000c1e1900 */
[----:B------:R-:W3:Y:S04]  /*00d0*/  LDG.E R5, desc[UR6][R10.64+0x4] ;  /* 0x000004060a057981 */ /* 0x000ee8000c1e1900 */
[----:B--2---:R-:W2:Y:S01]  /*00e0*/  LDG.E R0, desc[UR6][R6.64] ;  /* 0x0000000606007981 */ /* 0x004ea2000c1e1900 */
[----:B------:R-:W-:Y:S01]  /*00f0*/  ISETP.NE.AND P1, PT, R4, RZ, PT ;  /* 0x000000ff0400720c */ /* 0x000fe20003f25270 */
[----:B------:R-:W0:-:S12]  /*0100*/  LDC.64 R8, c[0x0][0x3a8] ;  /* 0x0000ea00ff087b82 */ /* 0x000e180000000a00 */
[----:B------:R-:W1:Y:S01]  /*0110*/  @!P1 S2R R15, SR_CgaCtaId ;  /* 0x00000000000f9919 */ /* 0x000e620000008800 */
[----:B------:R-:W-:Y:S01]  /*0120*/  @!P1 MOV R4, 0x400 ;  /* 0x0000040000049802 */ /* 0x000fe20000000f00 */
[----:B0-----:R0:W5:Y:S03]  /*0130*/  LDG.E R2, desc[UR6][R8.64] ;  /* 0x0000000608027981 */ /* 0x001166000c1e1900 */
[----:B-1----:R-:W-:-:S05]  /*0140*/  @!P1 LEA R4, R15, R4, 0x18 ;  /* 0x000000040f049211 */ /* 0x002fca00078ec0ff */
[----:B------:R0:W-:Y:S01]  /*0150*/  @!P1 STS [R4], RZ ;  /* 0x000000ff04009388 */ /* 0x0001e20000000800 */
[----:B------:R-:W-:Y:S01]  /*0160*/  BAR.SYNC.DEFER_BLOCKING 0x0 ;  /* 0x0000000000007b1d */ /* 0x000fe20000010000 */
[----:B---3--:R-:W-:-:S04]  /*0170*/  VIMNMX R13, PT, PT, R3, R5, !PT ;  /* 0x00000005030d7248 */ /* 0x008fc80007fe0100 */
[----:B--2---:R-:W-:-:S13]  /*0180*/  ISETP.GE.AND P0, PT, R13, R0, PT ;  /* 0x000000000d00720c */ /* 0x004fda0003f06270 */
[----:B0-----:R-:W-:Y:S05]  /*0190*/  @!P0 EXIT ;  /* 0x000000000000894d */ /* 0x001fea0003800000 */
[-C--:B------:R-:W-:Y:S01]  /*01a0*/  ISETP.GT.AND P0, PT, R5, R0.reuse, PT ;  /* 0x000000000500720c */ /* 0x080fe20003f04270 */
[----:B------:R-:W-:Y:S03]  /*01b0*/  BSSY.RECONVERGENT B0, `(.L_x_0) ;  /* 0x000004b000007945 */ /* 0x000fe60003800200 */
[----:B------:R-:W-:-:S13]  /*01c0*/  ISETP.NE.OR P0, PT, R3, R0, !P0 ;  /* 0x000000000300720c */ /* 0x000fda0004705670 */
[----:B------:R-:W-:Y:S05]  /*01d0*/  @P0 BRA `(.L_x_1) ;  /* 0x00000000008c0947 */ /* 0x000fea0003800000 */
[----:B------:R-:W0:Y:S02]  /*01e0*/  LDC.64 R6, c[0x0][0x388] ;  /* 0x0000e200ff067b82 */ /* 0x000e240000000a00 */
[----:B0-----:R-:W-:-:S06]  /*01f0*/  IMAD.WIDE R6, R5, 0x4, R6 ;  /* 0x0000000405067825 */ /* 0x001fcc00078e0206 */
[----:B------:R-:W2:Y:S02]  /*0200*/  LDG.E R7, desc[UR6][R6.64] ;  /* 0x0000000606077981 */ /* 0x000ea4000c1e1900 */
[----:B--2--5:R-:W-:-:S13]  /*0210*/  ISETP.GT.AND P0, PT, R7, R2, PT ;  /* 0x000000020700720c */ /* 0x024fda0003f04270 */
[----:B------:R-:W-:Y:S05]  /*0220*/  @!P0 BRA `(.L_x_2) ;  /* 0x00000004000c8947 */ /* 0x000fea0003800000 */
[----:B------:R-:W0:Y:S01]  /*0230*/  LDCU.64 UR4, c[0x0][0x380] ;  /* 0x00007000ff0477ac */ /* 0x000e220008000a00 */
[----:B------:R-:W-:-:S05]  /*0240*/  IMAD.IADD R7, R2, 0x1, R7 ;  /* 0x0000000102077824 */ /* 0x000fca00078e0207 */
[----:B0-----:R-:W-:-:S04]  /*0250*/  IADD3 R6, P0, PT, R7, UR4, RZ ;  /* 0x0000000407067c10 */ /* 0x001fc8000ff1e0ff */
[----:B------:R-:W-:-:S05]  /*0260*/  LEA.HI.X.SX32 R7, R7, UR5, 0x1, P0 ;  /* 0x0000000507077c11 */ /* 0x000fca00080f0eff */
[----:B------:R-:W2:Y:S02]  /*0270*/  LDG.E.U8 R3, desc[UR6][R6.64] ;  /* 0x0000000606037981 */ /* 0x000ea4000c1e1100 */
[----:B--2---:R-:W-:-:S13]  /*0280*/  ISETP.NE.AND P0, PT, R3, 0x1, PT ;  /* 0x000000010300780c */ /* 0x004fda0003f05270 */
[----:B------:R-:W-:Y:S05]  /*0290*/  @P0 BRA `(.L_x_2) ;  /* 0x0000000000f00947 */ /* 0x000fea0003800000 */
[----:B------:R-:W0:Y:S01]  /*02a0*/  LDC.64 R8, c[0x0][0x398] ;  /* 0x0000e600ff087b82 */ /* 0x000e220000000a00 */
[----:B------:R1:W-:Y:S01]  /*02b0*/  STG.E.U8 desc[UR6][R6.64], RZ ;  /* 0x000000ff06007986 */ /* 0x0003e2000c101106 */
[----:B------:R-:W2:Y:S06]  /*02c0*/  S2R R3, SR_LANEID ;  /* 0x0000000000037919 */ /* 0x000eac0000000000 */
[----:B------:R-:W3:Y:S01]  /*02d0*/  S2UR UR5, SR_CgaCtaId ;  /* 0x00000000000579c3 */ /* 0x000ee20000008800 */
[----:B------:R-:W-:Y:S01]  /*02e0*/  VOTEU.ANY UR8, UPT, PT ;  /* 0x0000000000087886 */ /* 0x000fe200038e0100 */
[----:B------:R-:W-:Y:S01]  /*02f0*/  UMOV UR4, 0x400 ;  /* 0x0000040000047882 */ /* 0x000fe20000000000 */
[----:B------:R-:W4:Y:S05]  /*0300*/  S2R R12, SR_LTMASK ;  /* 0x00000000000c7919 */ /* 0x000f2a0000003900 */
[----:B-1----:R-:W1:Y:S01]  /*0310*/  LDC.64 R6, c[0x0][0x390] ;  /* 0x0000e400ff067b82 */ /* 0x002e620000000a00 */
[----:B0-----:R-:W5:Y:S01]  /*0320*/  LDG.E R8, desc[UR6][R8.64] ;  /* 0x0000000608087981 */ /* 0x001f62000c1e1900 */
[----:B------:R-:W2:Y:S01]  /*0330*/  FLO.U32 R10, UR8 ;  /* 0x00000008000a7d00 */ /* 0x000ea200080e0000 */
[----:B---3--:R-:W-:-:S07]  /*0340*/  ULEA UR4, UR5, UR4, 0x18 ;  /* 0x0000000405047291 */ /* 0x008fce000f8ec0ff */
[----:B------:R-:W0:Y:S01]  /*0350*/  POPC R4, UR8 ;  /* 0x0000000800047d09 */ /* 0x000e220008000000 */
[----:B--2---:R-:W-:Y:S02]  /*0360*/  ISETP.EQ.U32.AND P0, PT, R10, R3, PT ;  /* 0x000000030a00720c */ /* 0x004fe40003f02070 */
[----:B----4-:R-:W-:-:S06]  /*0370*/  LOP3.LUT R12, R12, UR8, RZ, 0xc0, !PT ;  /* 0x000000080c0c7c12 */ /* 0x010fcc000f8ec0ff */
[----:B------:R-:W5:Y:S05]  /*0380*/  POPC R12, R12 ;  /* 0x0000000c000c7309 */ /* 0x000f6a0000000000 */
[----:B0-----:R-:W0:Y:S04]  /*0390*/  @P0 ATOMS.ADD R11, [UR4], R4 ;  /* 0x00000004ff0b098c */ /* 0x001e280008000004 */
[----:B0-----:R-:W5:Y:S02]  /*03a0*/  SHFL.IDX PT, R3, R11, R10, 0x1f ;  /* 0x00001f0a0b037589 */ /* 0x001f6400000e0000 */
[----:B-----5:R-:W-:-:S05]  /*03b0*/  IADD3 R3, PT, PT, R8, R3, R12 ;  /* 0x0000000308037210 */ /* 0x020fca0007ffe00c */
[----:B-1----:R-:W-:-:S05]  /*03c0*/  IMAD.WIDE R6, R3, 0xc, R6 ;  /* 0x0000000c03067825 */ /* 0x002fca00078e0206 */
[----:B------:R0:W-:Y:S04]  /*03d0*/  STG.E desc[UR6][R6.64], R2 ;  /* 0x0000000206007986 */ /* 0x0001e8000c101906 */
[----:B------:R0:W-:Y:S04]  /*03e0*/  STG.E desc[UR6][R6.64+0x4], R0 ;  /* 0x0000040006007986 */ /* 0x0001e8000c101906 */
[----:B------:R0:W-:Y:S01]  /*03f0*/  STG.E desc[UR6][R6.64+0x8], R5 ;  /* 0x0000080506007986 */ /* 0x0001e2000c101906 */
[----:B------:R-:W-:Y:S05]  /*0400*/  BRA `(.L_x_2) ;  /* 0x0000000000947947 */ /* 0x000fea0003800000 */
.L_x_1:
[----:B------:R-:W-:-:S04]  /*0410*/  ISETP.GT.AND P0, PT, R3, R0, PT ;  /* 0x000000000300720c */ /* 0x000fc80003f04270 */
        /* <DEDUP_REMOVED lines=19> */
[----:B------:R-:W-:-:S06]  /*0550*/  UMOV UR4, 0x400 ;  /* 0x0000040000047882 */ /* 0x000fcc0000000000 */
[----:B-1----:R-:W1:Y:S01]  /*0560*/  LDC.64 R4, c[0x0][0x390] ;  /* 0x0000e400ff047b82 */ /* 0x002e620000000a00 */
[----:B0-----:R0:W4:Y:S01]  /*0570*/  LDG.E R6, desc[UR6][R6.64] ;  /* 0x0000000606067981 */ /* 0x001122000c1e1900 */
[----:B------:R-:W2:Y:S01]  /*0580*/  FLO.U32 R9, UR8 ;  /* 0x0000000800097d00 */ /* 0x000ea200080e0000 */
[----:B---3--:R-:W-:-:S07]  /*0590*/  ULEA UR4, UR5, UR4, 0x18 ;  /* 0x0000000405047291 */ /* 0x008fce000f8ec0ff */
[----:B------:R-:W3:Y:S01]  /*05a0*/  POPC R8, UR8 ;  /* 0x0000000800087d09 */ /* 0x000ee20008000000 */
[----:B--2---:R-:W-:Y:S02]  /*05b0*/  ISETP.EQ.U32.AND P0, PT, R9, R10, PT ;  /* 0x0000000a0900720c */ /* 0x004fe40003f02070 */
[----:B------:R-:W2:Y:S11]  /*05c0*/  S2R R10, SR_LTMASK ;  /* 0x00000000000a7919 */ /* 0x000eb60000003900 */
[----:B---3--:R-:W0:Y:S01]  /*05d0*/  @P0 ATOMS.ADD R8, [UR4], R8 ;  /* 0x00000008ff08098c */ /* 0x008e220008000004 */
[----:B--2---:R-:W-:-:S03]  /*05e0*/  LOP3.LUT R10, R10, UR8, RZ, 0xc0, !PT ;  /* 0x000000080a0a7c12 */ /* 0x004fc6000f8ec0ff */
[----:B0-----:R-:W4:Y:S03]  /*05f0*/  SHFL.IDX PT, R7, R8, R9, 0x1f ;  /* 0x00001f0908077589 */ /* 0x001f2600000e0000 */
[----:B------:R-:W4:Y:S02]  /*0600*/  POPC R10, R10 ;  /* 0x0000000a000a7309 */ /* 0x000f240000000000 */
[----:B----4-:R-:W-:-:S05]  /*0610*/  IADD3 R7, PT, PT, R6, R7, R10 ;  /* 0x0000000706077210 */ /* 0x010fca0007ffe00a */
[----:B-1----:R-:W-:-:S05]  /*0620*/  IMAD.WIDE R4, R7, 0xc, R4 ;  /* 0x0000000c07047825 */ /* 0x002fca00078e0204 */
[----:B------:R1:W-:Y:S04]  /*0630*/  STG.E desc[UR6][R4.64], R2 ;  /* 0x0000000204007986 */ /* 0x0003e8000c101906 */
[----:B------:R1:W-:Y:S04]  /*0640*/  STG.E desc[UR6][R4.64+0x4], R0 ;  /* 0x0000040004007986 */ /* 0x0003e8000c101906 */
[----:B------:R1:W-:Y:S02]  /*0650*/  STG.E desc[UR6][R4.64+0x8], R3 ;  /* 0x0000080304007986 */ /* 0x0003e4000c101906 */
.L_x_2:
[----:B------:R-:W-:Y:S05]  /*0660*/  BSYNC.RECONVERGENT B0 ;  /* 0x0000000000007941 */ /* 0x000fea0003800200 */
.L_x_0:
[----:B------:R-:W-:Y:S06]  /*0670*/  BAR.SYNC.DEFER_BLOCKING 0x0 ;  /* 0x0000000000007b1d */ /* 0x000fec0000010000 */
[----:B------:R-:W-:Y:S05]  /*0680*/  @P1 EXIT ;  /* 0x000000000000194d */ /* 0x000fea0003800000 */
[----:B------:R-:W2:Y:S01]  /*0690*/  S2UR UR5, SR_CgaCtaId ;  /* 0x00000000000579c3 */ /* 0x000ea20000008800 */
[----:B------:R-:W-:-:S07]  /*06a0*/  UMOV UR4, 0x400 ;  /* 0x0000040000047882 */ /* 0x000fce0000000000 */
[----:B01---5:R-:W0:Y:S01]  /*06b0*/  LDC.64 R2, c[0x0][0x398] ;  /* 0x0000e600ff027b82 */ /* 0x023e220000000a00 */
[----:B--2---:R-:W-:-:S09]  /*06c0*/  ULEA UR4, UR5, UR4, 0x18 ;  /* 0x0000000405047291 */ /* 0x004fd2000f8ec0ff */
[----:B------:R-:W0:Y:S04]  /*06d0*/  LDS R5, [UR4] ;  /* 0x00000004ff057984 */ /* 0x000e280008000800 */
[----:B0-----:R-:W-:Y:S01]  /*06e0*/  REDG.E.ADD.STRONG.GPU desc[UR6][R2.64], R5 ;  /* 0x000000050200798e */ /* 0x001fe2000c12e106 */
[----:B------:R-:W-:Y:S05]  /*06f0*/  EXIT ;  /* 0x000000000000794d */ /* 0x000fea0003800000 */
.L_x_3:
[----:B------:R-:W-:-:S00]  /*0700*/  BRA `(.L_x_3) ;  /* 0xfffffffc00fc7947 */ /* 0x000fc0000383ffff */
[----:B------:R-:W-:-:S00]  /*0710*/  NOP ;  /* 0x0000000000007918 */ /* 0x000fc00000000000 */
        /* <DEDUP_REMOVED lines=14> */
.L_x_4:


//--------------------- .nv.shared._Z19excludeValuesKernelPcPiP10removedValS0_S0_S0_PKSt4pairIiiEii --------------------------
	.section	.nv.shared._Z19excludeValuesKernelPcPiP10removedValS0_S0_S0_PKSt4pairIiiEii,"aw",@nobits
	.sectionflags	@""
	.align	4
.nv.shared._Z19excludeValuesKernelPcPiP10removedValS0_S0_S0_PKSt4pairIiiEii:
	.zero		1028


//--------------------- .nv.shared.reserved.0     --------------------------
	.section	.nv.shared.reserved.0,"aw",@nobits
	.weak		__nv_reservedSMEM_offset_0_alias
	.size		__nv_reservedSMEM_offset_0_alias, 0, 64
	.other		__nv_reservedSMEM_offset_0_alias,@"STO_CUDA_RESERVED_SHARED STV_DEFAULT"
__nv_reservedSMEM_offset_0_alias:
	.zero		0
	.zero		64


//--------------------- .nv.constant0._Z19excludeValuesKernelPcPiP10removedValS0_S0_S0_PKSt4pairIiiEii --------------------------
	.section	.nv.constant0._Z19excludeValuesKernelPcPiP10removedValS0_S0_S0_PKSt4pairIiiEii,"a",@progbits
	.sectionflags	@""
	.align	4
.nv.constant0._Z19excludeValuesKernelPcPiP10removedValS0_S0_S0_PKSt4pairIiiEii:
	.zero		960


//--------------------- SYMBOLS --------------------------

	.type		.nv.reservedSmem.offset0,@object
	.size		.nv.reservedSmem.offset0,0x4
	.type		.nv.reservedSmem.cap,@object
	.size		.nv.reservedSmem.cap,0x4
